	.headerflags	@"EF_CUDA_TEXMODE_UNIFIED EF_CUDA_64BIT_ADDRESS EF_CUDA_ACCELERATORS EF_CUDA_SM90 EF_CUDA_VIRTUAL_SM(EF_CUDA_SM90)"
	.elftype	@"ET_EXEC"


//--------------------- .nv.info                  --------------------------
	.section	.nv.info,"",@"SHT_CUDA_INFO"
	.align	4


	//----- nvinfo : EIATTR_REGCOUNT
	.align		4
        /*0000*/ 	.byte	0x04, 0x2f
        /*0002*/ 	.short	(.L_1 - .L_0)
	.align		4
.L_0:
        /*0004*/ 	.word	index@(triton_poi_fused_convolution_leaky_relu_2)
        /*0008*/ 	.word	0x00000010


	//----- nvinfo : EIATTR_MIN_STACK_SIZE
	.align		4
.L_1:
        /*000c*/ 	.byte	0x04, 0x12
        /*000e*/ 	.short	(.L_3 - .L_2)
	.align		4
.L_2:
        /*0010*/ 	.word	index@(triton_poi_fused_convolution_leaky_relu_2)
        /*0014*/ 	.word	0x00000000


	//----- nvinfo : EIATTR_FRAME_SIZE
	.align		4
.L_3:
        /*0018*/ 	.byte	0x04, 0x11
        /*001a*/ 	.short	(.L_5 - .L_4)
	.align		4
.L_4:
        /*001c*/ 	.word	index@(triton_poi_fused_convolution_leaky_relu_2)
        /*0020*/ 	.word	0x00000000


	//----- nvinfo : EIATTR_MIN_STACK_SIZE
	.align		4
.L_5:
        /*0024*/ 	.byte	0x04, 0x12
        /*0026*/ 	.short	(.L_7 - .L_6)
	.align		4
.L_6:
        /*0028*/ 	.word	index@(triton_poi_fused_convolution_leaky_relu_2)
        /*002c*/ 	.word	0x00000000
.L_7:


//--------------------- .nv.info.triton_poi_fused_convolution_leaky_relu_2 --------------------------
	.section	.nv.info.triton_poi_fused_convolution_leaky_relu_2,"",@"SHT_CUDA_INFO"
	.sectionflags	@""
	.align	4


	//----- nvinfo : EIATTR_CUDA_API_VERSION
	.align		4
        /*0000*/ 	.byte	0x04, 0x37
        /*0002*/ 	.short	(.L_9 - .L_8)
.L_8:
        /*0004*/ 	.word	0x0000007c


	//----- nvinfo : EIATTR_KPARAM_INFO
	.align		4
.L_9:
        /*0008*/ 	.byte	0x04, 0x17
        /*000a*/ 	.short	(.L_11 - .L_10)
.L_10:
        /*000c*/ 	.word	0x00000000
        /*0010*/ 	.short	0x0003
        /*0012*/ 	.short	0x0018
        /*0014*/ 	.byte	0x00, 0xf0, 0x11, 0x00


	//----- nvinfo : EIATTR_KPARAM_INFO
	.align		4
.L_11:
        /*0018*/ 	.byte	0x04, 0x17
        /*001a*/ 	.short	(.L_13 - .L_12)
.L_12:
        /*001c*/ 	.word	0x00000000
        /*0020*/ 	.short	0x0002
        /*0022*/ 	.short	0x0010
        /*0024*/ 	.byte	0x00, 0xf4, 0x21, 0x00


	//----- nvinfo : EIATTR_KPARAM_INFO
	.align		4
.L_13:
        /*0028*/ 	.byte	0x04, 0x17
        /*002a*/ 	.short	(.L_15 - .L_14)
.L_14:
        /*002c*/ 	.word	0x00000000
        /*0030*/ 	.short	0x0001
        /*0032*/ 	.short	0x0008
        /*0034*/ 	.byte	0x00, 0xf4, 0x21, 0x00


	//----- nvinfo : EIATTR_KPARAM_INFO
	.align		4
.L_15:
        /*0038*/ 	.byte	0x04, 0x17
        /*003a*/ 	.short	(.L_17 - .L_16)
.L_16:
        /*003c*/ 	.word	0x00000000
        /*0040*/ 	.short	0x0000
        /*0042*/ 	.short	0x0000
        /*0044*/ 	.byte	0x00, 0xf4, 0x21, 0x00


	//----- nvinfo : EIATTR_SPARSE_MMA_MASK
	.align		4
.L_17:
        /*0048*/ 	.byte	0x03, 0x50
        /*004a*/ 	.short	0x0000


	//----- nvinfo : EIATTR_MAXREG_COUNT
	.align		4
        /*004c*/ 	.byte	0x03, 0x1b
        /*004e*/ 	.short	0x00ff


	//----- nvinfo : EIATTR_EXIT_INSTR_OFFSETS
	.align		4
        /*0050*/ 	.byte	0x04, 0x1c
        /*0052*/ 	.short	(.L_19 - .L_18)


	//   ....[0]....
.L_18:
        /*0054*/ 	.word	0x00000270


	//   ....[1]....
        /*0058*/ 	.word	0x00000290


	//----- nvinfo : EIATTR_REQNTID
	.align		4
.L_19:
        /*005c*/ 	.byte	0x04, 0x10
        /*005e*/ 	.short	(.L_21 - .L_20)
.L_20:
        /*0060*/ 	.word	0x00000080
        /*0064*/ 	.word	0x00000001
        /*0068*/ 	.word	0x00000001


	//----- nvinfo : EIATTR_CBANK_PARAM_SIZE
	.align		4
.L_21:
        /*006c*/ 	.byte	0x03, 0x19
        /*006e*/ 	.short	0x001c


	//----- nvinfo : EIATTR_PARAM_CBANK
	.align		4
        /*0070*/ 	.byte	0x04, 0x0a
        /*0072*/ 	.short	(.L_23 - .L_22)
	.align		4
.L_22:
        /*0074*/ 	.word	index@(.nv.constant0.triton_poi_fused_convolution_leaky_relu_2)
        /*0078*/ 	.short	0x0210
        /*007a*/ 	.short	0x001c


	//----- nvinfo : EIATTR_SW_WAR
	.align		4
.L_23:
        /*007c*/ 	.byte	0x04, 0x36
        /*007e*/ 	.short	(.L_25 - .L_24)
.L_24:
        /*0080*/ 	.word	0x00000008
.L_25:


//--------------------- .nv.callgraph             --------------------------
	.section	.nv.callgraph,"",@"SHT_CUDA_CALLGRAPH"
	.align	4
	.sectionentsize	8
	.align		4
        /*0000*/ 	.word	0x00000000
	.align		4
        /*0004*/ 	.word	0xffffffff
	.align		4
        /*0008*/ 	.word	0x00000000
	.align		4
        /*000c*/ 	.word	0xfffffffe
	.align		4
        /*0010*/ 	.word	0x00000000
	.align		4
        /*0014*/ 	.word	0xfffffffd
	.align		4
        /*0018*/ 	.word	0x00000000
	.align		4
        /*001c*/ 	.word	0xfffffffc


//--------------------- .text.triton_poi_fused_convolution_leaky_relu_2 --------------------------
	.section	.text.triton_poi_fused_convolution_leaky_relu_2,"ax",@progbits
	.align	128
        .global         triton_poi_fused_convolution_leaky_relu_2
        .type           triton_poi_fused_convolution_leaky_relu_2,@function
        .size           triton_poi_fused_convolution_leaky_relu_2,(.L_x_1 - triton_poi_fused_convolution_leaky_relu_2)
        .other          triton_poi_fused_convolution_leaky_relu_2,@"STO_CUDA_ENTRY STV_DEFAULT"
triton_poi_fused_convolution_leaky_relu_2:
.text.triton_poi_fused_convolution_leaky_relu_2:
[----:B------:R-:W0:Y:S02]  /*0000*/  LDC R1, c[0x0][0x28] ;  /* 0x00000a00ff017b82 */ /* 0x000e240000000800 */
[----:B------:R-:W1:Y:S01]  /*0010*/  S2R R0, SR_TID.X ;  /* 0x0000000000007919 */ /* 0x000e620000002100 */
[----:B------:R-:W2:Y:S01]  /*0020*/  LDC.64 R4, c[0x0][0x218] ;  /* 0x00008600ff047b82 */ /* 0x000ea20000000a00 */
[----:B------:R-:W-:Y:S01]  /*0030*/  IMAD.MOV.U32 R11, RZ, RZ, RZ ;  /* 0x000000ffff0b7224 */ /* 0x000fe200078e00ff */
[----:B------:R-:W-:Y:S01]  /*0040*/  ULDC.64 UR4, c[0x0][0x208] ;  /* 0x0000820000047ab9 */ /* 0x000fe20000000a00 */
[----:B------:R-:W3:Y:S01]  /*0050*/  S2R R7, SR_CTAID.X ;  /* 0x0000000000077919 */ /* 0x000ee20000002500 */
[----:B------:R-:W-:Y:S01]  /*0060*/  ULDC.64 UR6, c[0x0][0x220] ;  /* 0x0000880000067ab9 */ /* 0x000fe20000000a00 */
[----:B-1----:R-:W-:Y:S01]  /*0070*/  IMAD.SHL.U32 R0, R0, 0x2, RZ ;  /* 0x0000000200007824 */ /* 0x002fe200078e00ff */
[----:B---3--:R-:W-:-:S04]  /*0080*/  SHF.R.S32.HI R2, RZ, 0x17, R7 ;  /* 0x00000017ff027819 */ /* 0x008fc80000011407 */
[----:B------:R-:W-:Y:S02]  /*0090*/  LOP3.LUT R0, R0, 0xfe, RZ, 0xc0, !PT ;  /* 0x000000fe00007812 */ /* 0x000fe400078ec0ff */
[----:B------:R-:W-:-:S03]  /*00a0*/  SGXT R2, R2, 0x1 ;  /* 0x000000010202781a */ /* 0x000fc60000000200 */
[----:B------:R-:W-:-:S05]  /*00b0*/  IMAD R7, R7, 0x100, R0 ;  /* 0x0000010007077824 */ /* 0x000fca00078e0200 */
[----:B------:R-:W-:Y:S02]  /*00c0*/  LEA.HI R0, R2, R7, RZ, 0x2 ;  /* 0x0000000702007211 */ /* 0x000fe400078f10ff */
[----:B------:R-:W1:Y:S01]  /*00d0*/  LDC.64 R2, c[0x0][0x210] ;  /* 0x00008400ff027b82 */ /* 0x000e620000000a00 */
[----:B------:R-:W-:Y:S02]  /*00e0*/  ISETP.GE.AND P2, PT, R7, 0x200, PT ;  /* 0x000002000700780c */ /* 0x000fe40003f46270 */
[--C-:B------:R-:W-:Y:S02]  /*00f0*/  SHF.R.S32.HI R6, RZ, 0x2, R0.reuse ;  /* 0x00000002ff067819 */ /* 0x100fe40000011400 */
[----:B------:R-:W-:Y:S01]  /*0100*/  SHF.R.S32.HI R9, RZ, 0x1f, R0 ;  /* 0x0000001fff097819 */ /* 0x000fe20000011400 */
[----:B------:R-:W-:-:S03]  /*0110*/  IMAD.MOV.U32 R0, RZ, RZ, RZ ;  /* 0x000000ffff007224 */ /* 0x000fc600078e00ff */
[----:B------:R-:W-:-:S04]  /*0120*/  LEA.HI R9, R9, R6, RZ, 0x5 ;  /* 0x0000000609097211 */ /* 0x000fc800078f28ff */
[----:B------:R-:W-:-:S05]  /*0130*/  LOP3.LUT R9, R9, 0xffffffe0, RZ, 0xc0, !PT ;  /* 0xffffffe009097812 */ /* 0x000fca00078ec0ff */
[----:B------:R-:W-:-:S04]  /*0140*/  IMAD.IADD R9, R6, 0x1, -R9 ;  /* 0x0000000106097824 */ /* 0x000fc800078e0a09 */
[----:B--2---:R-:W-:Y:S01]  /*0150*/  IMAD.WIDE R4, R9, 0x4, R4 ;  /* 0x0000000409047825 */ /* 0x004fe200078e0204 */
[----:B------:R-:W-:-:S03]  /*0160*/  CS2R R8, SRZ ;  /* 0x0000000000087805 */ /* 0x000fc6000001ff00 */
[----:B-1----:R-:W-:Y:S01]  /*0170*/  IMAD.WIDE R2, R7, 0x4, R2 ;  /* 0x0000000407027825 */ /* 0x002fe200078e0202 */
[----:B------:R-:W2:Y:S04]  /*0180*/  @!P2 LDG.E.EL R11, desc[UR4][R4.64] ;  /* 0x00000004040ba981 */ /* 0x000ea8000c2e1900 */
[----:B------:R-:W2:Y:S04]  /*0190*/  @!P2 LDG.E.64 R8, desc[UR4][R2.64] ;  /* 0x000000040208a981 */ /* 0x000ea8000c1e1b00 */
[----:B------:R-:W3:Y:S01]  /*01a0*/  @!P2 LDG.E.EL R0, desc[UR4][R4.64] ;  /* 0x000000040400a981 */ /* 0x000ee2000c2e1900 */
[----:B------:R-:W-:-:S04]  /*01b0*/  IADD3 R6, P3, R7, UR6, RZ ;  /* 0x0000000607067c10 */ /* 0x000fc8000ff7e0ff */
[----:B------:R-:W-:Y:S02]  /*01c0*/  LEA.HI.X.SX32 R7, R7, UR7, 0x1, P3 ;  /* 0x0000000707077c11 */ /* 0x000fe400098f0eff */
[----:B--2---:R-:W-:Y:S02]  /*01d0*/  FSETP.GT.AND P1, PT, R8, -R11, PT ;  /* 0x8000000b0800720b */ /* 0x004fe40003f24000 */
[----:B---3--:R-:W-:Y:S02]  /*01e0*/  FSETP.GT.AND P0, PT, R9, -R0, PT ;  /* 0x800000000900720b */ /* 0x008fe40003f04000 */
[----:B------:R-:W-:Y:S02]  /*01f0*/  SEL R10, RZ, 0x1, !P1 ;  /* 0x00000001ff0a7807 */ /* 0x000fe40004800000 */
[----:B------:R-:W-:Y:S01]  /*0200*/  SEL R13, RZ, 0x100, !P0 ;  /* 0x00000100ff0d7807 */ /* 0x000fe20004000000 */
[----:B------:R-:W-:-:S04]  /*0210*/  FADD R8, R11, R8 ;  /* 0x000000080b087221 */ /* 0x000fc80000000000 */
[----:B------:R-:W-:Y:S02]  /*0220*/  IMAD.IADD R13, R10, 0x1, R13 ;  /* 0x000000010a0d7824 */ /* 0x000fe400078e020d */
[----:B------:R-:W-:Y:S01]  /*0230*/  FADD R9, R0, R9 ;  /* 0x0000000900097221 */ /* 0x000fe20000000000 */
[----:B------:R-:W-:Y:S02]  /*0240*/  @!P1 FMUL R8, R8, 0.10000000149011611938 ;  /* 0x3dcccccd08089820 */ /* 0x000fe40000400000 */
[----:B------:R1:W-:Y:S01]  /*0250*/  @!P2 STG.E.U16 desc[UR4][R6.64], R13 ;  /* 0x0000000d0600a986 */ /* 0x0003e2000c101504 */
[----:B------:R-:W-:Y:S01]  /*0260*/  @!P0 FMUL R9, R9, 0.10000000149011611938 ;  /* 0x3dcccccd09098820 */ /* 0x000fe20000400000 */
[----:B------:R-:W-:Y:S06]  /*0270*/  @P2 EXIT ;  /* 0x000000000000294d */ /* 0x000fec0003800000 */
[----:B------:R-:W-:Y:S01]  /*0280*/  STG.E.64 desc[UR4][R2.64], R8 ;  /* 0x0000000802007986 */ /* 0x000fe2000c101b04 */
[----:B------:R-:W-:Y:S05]  /*0290*/  EXIT ;  /* 0x000000000000794d */ /* 0x000fea0003800000 */
.L_x_0:
[----:B------:R-:W-:-:S00]  /*02a0*/  BRA `(.L_x_0) ;  /* 0xfffffffc00fc7947 */ /* 0x000fc0000383ffff */
[----:B------:R-:W-:-:S00]  /*02b0*/  NOP ;  /* 0x0000000000007918 */ /* 0x000fc00000000000 */
        /* <DEDUP_REMOVED lines=12> */
.L_x_1:


//--------------------- .nv.constant0.triton_poi_fused_convolution_leaky_relu_2 --------------------------
	.section	.nv.constant0.triton_poi_fused_convolution_leaky_relu_2,"a",@progbits
	.sectionflags	@""
	.align	4
.nv.constant0.triton_poi_fused_convolution_leaky_relu_2:
	.zero		556
